	.headerflags	@"EF_CUDA_TEXMODE_UNIFIED EF_CUDA_64BIT_ADDRESS EF_CUDA_SM86 EF_CUDA_VIRTUAL_SM(EF_CUDA_SM86)"
	.elftype	@"ET_EXEC"


//--------------------- .nv.info                  --------------------------
	.section	.nv.info,"",@"SHT_CUDA_INFO"
	.align	4


	//----- nvinfo : EIATTR_REGCOUNT
	.align		4
        /*0000*/ 	.byte	0x04, 0x2f
        /*0002*/ 	.short	(.L_5 - .L_4)
	.align		4
.L_4:
        /*0004*/ 	.word	index@(triton_red_fused_add_embedding_mean_mul_pow_rsqrt_0)
        /*0008*/ 	.word	0x00000024


	//----- nvinfo : EIATTR_FRAME_SIZE
	.align		4
.L_5:
        /*000c*/ 	.byte	0x04, 0x11
        /*000e*/ 	.short	(.L_7 - .L_6)
	.align		4
.L_6:
        /*0010*/ 	.word	index@(triton_red_fused_add_embedding_mean_mul_pow_rsqrt_0)
        /*0014*/ 	.word	0x00000000


	//----- nvinfo : EIATTR_MIN_STACK_SIZE
	.align		4
.L_7:
        /*0018*/ 	.byte	0x04, 0x12
        /*001a*/ 	.short	(.L_9 - .L_8)
	.align		4
.L_8:
        /*001c*/ 	.word	index@(triton_red_fused_add_embedding_mean_mul_pow_rsqrt_0)
        /*0020*/ 	.word	0x00000000
.L_9:


//--------------------- .nv.info.triton_red_fused_add_embedding_mean_mul_pow_rsqrt_0 --------------------------
	.section	.nv.info.triton_red_fused_add_embedding_mean_mul_pow_rsqrt_0,"",@"SHT_CUDA_INFO"
	.sectionflags	@""
	.align	4


	//----- nvinfo : EIATTR_CUDA_API_VERSION
	.align		4
        /*0000*/ 	.byte	0x04, 0x37
        /*0002*/ 	.short	(.L_11 - .L_10)
.L_10:
        /*0004*/ 	.word	0x00000080


	//----- nvinfo : EIATTR_SW2861232_WAR
	.align		4
.L_11:
        /*0008*/ 	.byte	0x01, 0x35
	.zero		2


	//----- nvinfo : EIATTR_PARAM_CBANK
	.align		4
        /*000c*/ 	.byte	0x04, 0x0a
        /*000e*/ 	.short	(.L_13 - .L_12)
	.align		4
.L_12:
        /*0010*/ 	.word	index@(.nv.constant0.triton_red_fused_add_embedding_mean_mul_pow_rsqrt_0)
        /*0014*/ 	.short	0x0160
        /*0016*/ 	.short	0x0030


	//----- nvinfo : EIATTR_CBANK_PARAM_SIZE
	.align		4
.L_13:
        /*0018*/ 	.byte	0x03, 0x19
        /*001a*/ 	.short	0x0030


	//----- nvinfo : EIATTR_KPARAM_INFO
	.align		4
        /*001c*/ 	.byte	0x04, 0x17
        /*001e*/ 	.short	(.L_15 - .L_14)
.L_14:
        /*0020*/ 	.word	0x00000000
        /*0024*/ 	.short	0x0006
        /*0026*/ 	.short	0x0028
        /*0028*/ 	.byte	0x00, 0xf4, 0x21, 0x00


	//----- nvinfo : EIATTR_KPARAM_INFO
	.align		4
.L_15:
        /*002c*/ 	.byte	0x04, 0x17
        /*002e*/ 	.short	(.L_17 - .L_16)
.L_16:
        /*0030*/ 	.word	0x00000000
        /*0034*/ 	.short	0x0005
        /*0036*/ 	.short	0x0024
        /*0038*/ 	.byte	0x00, 0xf0, 0x11, 0x00


	//----- nvinfo : EIATTR_KPARAM_INFO
	.align		4
.L_17:
        /*003c*/ 	.byte	0x04, 0x17
        /*003e*/ 	.short	(.L_19 - .L_18)
.L_18:
        /*0040*/ 	.word	0x00000000
        /*0044*/ 	.short	0x0004
        /*0046*/ 	.short	0x0020
        /*0048*/ 	.byte	0x00, 0xf0, 0x11, 0x00


	//----- nvinfo : EIATTR_KPARAM_INFO
	.align		4
.L_19:
        /*004c*/ 	.byte	0x04, 0x17
        /*004e*/ 	.short	(.L_21 - .L_20)
.L_20:
        /*0050*/ 	.word	0x00000000
        /*0054*/ 	.short	0x0003
        /*0056*/ 	.short	0x0018
        /*0058*/ 	.byte	0x00, 0xf4, 0x21, 0x00


	//----- nvinfo : EIATTR_KPARAM_INFO
	.align		4
.L_21:
        /*005c*/ 	.byte	0x04, 0x17
        /*005e*/ 	.short	(.L_23 - .L_22)
.L_22:
        /*0060*/ 	.word	0x00000000
        /*0064*/ 	.short	0x0002
        /*0066*/ 	.short	0x0010
        /*0068*/ 	.byte	0x00, 0xf4, 0x21, 0x00


	//----- nvinfo : EIATTR_KPARAM_INFO
	.align		4
.L_23:
        /*006c*/ 	.byte	0x04, 0x17
        /*006e*/ 	.short	(.L_25 - .L_24)
.L_24:
        /*0070*/ 	.word	0x00000000
        /*0074*/ 	.short	0x0001
        /*0076*/ 	.short	0x0008
        /*0078*/ 	.byte	0x00, 0xf4, 0x21, 0x00


	//----- nvinfo : EIATTR_KPARAM_INFO
	.align		4
.L_25:
        /*007c*/ 	.byte	0x04, 0x17
        /*007e*/ 	.short	(.L_27 - .L_26)
.L_26:
        /*0080*/ 	.word	0x00000000
        /*0084*/ 	.short	0x0000
        /*0086*/ 	.short	0x0000
        /*0088*/ 	.byte	0x00, 0xf4, 0x21, 0x00


	//----- nvinfo : EIATTR_MAXREG_COUNT
	.align		4
.L_27:
        /*008c*/ 	.byte	0x03, 0x1b
        /*008e*/ 	.short	0x0080


	//----- nvinfo : EIATTR_EXTERNS
	.align		4
        /*0090*/ 	.byte	0x04, 0x0f
        /*0092*/ 	.short	(.L_29 - .L_28)


	//   ....[0]....
	.align		4
.L_28:
        /*0094*/ 	.word	index@(__assertfail)


	//----- nvinfo : EIATTR_COOP_GROUP_MASK_REGIDS
	.align		4
.L_29:
        /*0098*/ 	.byte	0x04, 0x29
        /*009a*/ 	.short	(.L_31 - .L_30)


	//   ....[0]....
.L_30:
        /*009c*/ 	.word	0xffffffff


	//   ....[1]....
        /*00a0*/ 	.word	0xffffffff


	//   ....[2]....
        /*00a4*/ 	.word	0xffffffff


	//   ....[3]....
        /*00a8*/ 	.word	0xffffffff


	//   ....[4]....
        /*00ac*/ 	.word	0xffffffff


	//   ....[5]....
        /*00b0*/ 	.word	0xffffffff


	//   ....[6]....
        /*00b4*/ 	.word	0xffffffff


	//   ....[7]....
        /*00b8*/ 	.word	0xffffffff


	//   ....[8]....
        /*00bc*/ 	.word	0xffffffff


	//   ....[9]....
        /*00c0*/ 	.word	0xffffffff


	//   ....[10]....
        /*00c4*/ 	.word	0xffffffff


	//   ....[11]....
        /*00c8*/ 	.word	0xffffffff


	//----- nvinfo : EIATTR_COOP_GROUP_INSTR_OFFSETS
	.align		4
.L_31:
        /*00cc*/ 	.byte	0x04, 0x28
        /*00ce*/ 	.short	(.L_33 - .L_32)


	//   ....[0]....
.L_32:
        /*00d0*/ 	.word	0x00000e30


	//   ....[1]....
        /*00d4*/ 	.word	0x00000e60


	//   ....[2]....
        /*00d8*/ 	.word	0x00000e90


	//   ....[3]....
        /*00dc*/ 	.word	0x00000eb0


	//   ....[4]....
        /*00e0*/ 	.word	0x00000ee0


	//   ....[5]....
        /*00e4*/ 	.word	0x00000ef0


	//   ....[6]....
        /*00e8*/ 	.word	0x00000f30


	//   ....[7]....
        /*00ec*/ 	.word	0x00000f60


	//   ....[8]....
        /*00f0*/ 	.word	0x00000fb0


	//   ....[9]....
        /*00f4*/ 	.word	0x00000fc0


	//   ....[10]....
        /*00f8*/ 	.word	0x00001090


	//   ....[11]....
        /*00fc*/ 	.word	0x000010c0


	//----- nvinfo : EIATTR_SYSCALL_OFFSETS
	.align		4
.L_33:
        /*0100*/ 	.byte	0x04, 0x46
        /*0102*/ 	.short	(.L_35 - .L_34)


	//   ....[0]....
.L_34:
        /*0104*/ 	.word	0x00000ad0


	//----- nvinfo : EIATTR_EXIT_INSTR_OFFSETS
	.align		4
.L_35:
        /*0108*/ 	.byte	0x04, 0x1c
        /*010a*/ 	.short	(.L_37 - .L_36)


	//   ....[0]....
.L_36:
        /*010c*/ 	.word	0x00001400


	//   ....[1]....
        /*0110*/ 	.word	0x00001420


	//----- nvinfo : EIATTR_REQNTID
	.align		4
.L_37:
        /*0114*/ 	.byte	0x04, 0x10
        /*0116*/ 	.short	(.L_39 - .L_38)
.L_38:
        /*0118*/ 	.word	0x00000200
        /*011c*/ 	.word	0x00000001
        /*0120*/ 	.word	0x00000001


	//----- nvinfo : EIATTR_CRS_STACK_SIZE
	.align		4
.L_39:
        /*0124*/ 	.byte	0x04, 0x1e
        /*0126*/ 	.short	(.L_41 - .L_40)
.L_40:
        /*0128*/ 	.word	0x00000000
.L_41:


//--------------------- .nv.callgraph             --------------------------
	.section	.nv.callgraph,"",@"SHT_CUDA_CALLGRAPH"
	.align	4
	.sectionentsize	8
	.align		4
        /*0000*/ 	.word	0x00000000
	.align		4
        /*0004*/ 	.word	0xffffffff
	.align		4
        /*0008*/ 	.word	index@(triton_red_fused_add_embedding_mean_mul_pow_rsqrt_0)
	.align		4
        /*000c*/ 	.word	index@(__assertfail)
	.align		4
        /*0010*/ 	.word	0x00000000
	.align		4
        /*0014*/ 	.word	0xfffffffe
	.align		4
        /*0018*/ 	.word	0x00000000
	.align		4
        /*001c*/ 	.word	0xfffffffd
	.align		4
        /*0020*/ 	.word	0x00000000
	.align		4
        /*0024*/ 	.word	0xfffffffc


//--------------------- .nv.rel.action            --------------------------
	.section	.nv.rel.action,"",@"SHT_CUDA_RELOCINFO"
	.align	8
	.sectionentsize	8
        /*0000*/ 	.byte	0x73, 0x00, 0x00, 0x00, 0x00, 0x00, 0x00, 0x00, 0x00, 0x00, 0x00, 0x11, 0x25, 0x00, 0x05, 0x36


//--------------------- .nv.constant4             --------------------------
	.section	.nv.constant4,"a",@progbits
	.align	8
	.align		8
.nv.constant4:
        /*0000*/ 	.dword	__assertfail
	.align		8
        /*0008*/ 	.dword	assertFunc_0
	.align		8
        /*0010*/ 	.dword	assertFile_0
	.align		8
        /*0018*/ 	.dword	assertMessage_0
	.align		8
        /*0020*/ 	.dword	_$_str


//--------------------- .nv.constant0.triton_red_fused_add_embedding_mean_mul_pow_rsqrt_0 --------------------------
	.section	.nv.constant0.triton_red_fused_add_embedding_mean_mul_pow_rsqrt_0,"a",@progbits
	.sectionflags	@""
	.align	4
.nv.constant0.triton_red_fused_add_embedding_mean_mul_pow_rsqrt_0:
	.zero		400


//--------------------- .text.triton_red_fused_add_embedding_mean_mul_pow_rsqrt_0 --------------------------
	.section	.text.triton_red_fused_add_embedding_mean_mul_pow_rsqrt_0,"ax",@progbits
	.sectionflags	@"SHF_BARRIERS=1"
	.sectioninfo	@"SHI_REGISTERS=36"
	.align	128
        .global         triton_red_fused_add_embedding_mean_mul_pow_rsqrt_0
        .type           triton_red_fused_add_embedding_mean_mul_pow_rsqrt_0,@function
        .size           triton_red_fused_add_embedding_mean_mul_pow_rsqrt_0,(.L_x_2 - triton_red_fused_add_embedding_mean_mul_pow_rsqrt_0)
        .other          triton_red_fused_add_embedding_mean_mul_pow_rsqrt_0,@"STO_CUDA_ENTRY STV_DEFAULT"
triton_red_fused_add_embedding_mean_mul_pow_rsqrt_0:
.text.triton_red_fused_add_embedding_mean_mul_pow_rsqrt_0:
[----:B------:R-:W-:Y:S02]  /*0000*/  MOV R1, c[0x0][0x28] ;  /* 0x00000a0000017a02 */ /* 0x000fe40000000f00 */
[----:B------:R-:W0:Y:S01]  /*0010*/  S2UR UR20, SR_CTAID.X ;  /* 0x00000000001479c3 */ /* 0x000e220000002500 */
[----:B------:R-:W-:Y:S02]  /*0020*/  UMOV UR6, 0x8 ;  /* 0x0000000800067882 */ /* 0x000fe40000000000 */
[----:B------:R-:W-:Y:S02]  /*0030*/  ULDC.64 UR4, c[0x0][0x160] ;  /* 0x0000580000047ab9 */ /* 0x000fe40000000a00 */
[----:B0-----:R-:W-:-:S04]  /*0040*/  USHF.L.U32 UR20, UR20, 0x3, URZ ;  /* 0x0000000314147899 */ /* 0x001fc8000800063f */
[----:B------:R-:W-:Y:S02]  /*0050*/  UISETP.GE.AND UP0, UPT, UR20, 0x510, UPT ;  /* 0x000005101400788c */ /* 0x000fe4000bf06270 */
[----:B------:R-:W-:-:S04]  /*0060*/  UIMAD.WIDE UR4, UR20, UR6, UR4 ;  /* 0x00000006140472a5 */ /* 0x000fc8000f8e0204 */
[----:B------:R-:W-:Y:S02]  /*0070*/  PLOP3.LUT P2, PT, PT, PT, UP0, 0x80, 0x0 ;  /* 0x000000000000781c */ /* 0x000fe40003f4f008 */
[----:B------:R-:W-:Y:S01]  /*0080*/  IMAD.U32 R4, RZ, RZ, UR4 ;  /* 0x00000004ff047e24 */ /* 0x000fe2000f8e00ff */
[----:B------:R-:W-:Y:S01]  /*0090*/  MOV R5, UR5 ;  /* 0x0000000500057c02 */ /* 0x000fe20008000f00 */
[----:B------:R-:W-:Y:S01]  /*00a0*/  IMAD.U32 R8, RZ, RZ, UR4 ;  /* 0x00000004ff087e24 */ /* 0x000fe2000f8e00ff */
[----:B------:R-:W-:Y:S01]  /*00b0*/  @!UP0 UMOV UR6, 0x0 ;  /* 0x0000000000068882 */ /* 0x000fe20000000000 */
[----:B------:R-:W-:Y:S01]  /*00c0*/  MOV R9, UR5 ;  /* 0x0000000500097c02 */ /* 0x000fe20008000f00 */
[----:B------:R-:W-:Y:S01]  /*00d0*/  @!UP0 UMOV UR7, 0x14f00000 ;  /* 0x14f0000000078882 */ /* 0x000fe20000000000 */
[----:B------:R-:W-:Y:S01]  /*00e0*/  IMAD.U32 R20, RZ, RZ, UR4 ;  /* 0x00000004ff147e24 */ /* 0x000fe2000f8e00ff */
[----:B------:R-:W-:-:S04]  /*00f0*/  MOV R21, UR5 ;  /* 0x0000000500157c02 */ /* 0x000fc80008000f00 */
[----:B------:R-:W2:Y:S01]  /*0100*/  @!P2 LDG.E.EL.128 R4, desc[UR6][R4.64+0x10] ;  /* 0x000010060404a981 */ /* 0x000ea2200c2e1d00 */
[----:B------:R-:W-:Y:S01]  /*0110*/  MOV R24, UR4 ;  /* 0x0000000400187c02 */ /* 0x000fe20008000f00 */
[----:B------:R-:W-:Y:S02]  /*0120*/  IMAD.U32 R25, RZ, RZ, UR5 ;  /* 0x00000005ff197e24 */ /* 0x000fe4000f8e00ff */
[----:B------:R-:W3:Y:S01]  /*0130*/  @!P2 LDG.E.EL.128 R8, desc[UR6][R8.64] ;  /* 0x000000060808a981 */ /* 0x000ee2200c2e1d00 */
[----:B------:R-:W-:Y:S02]  /*0140*/  @!UP0 UMOV UR4, 0x0 ;  /* 0x0000000000048882 */ /* 0x000fe40000000000 */
[----:B------:R-:W-:Y:S01]  /*0150*/  @!UP0 UMOV UR5, 0x14f00000 ;  /* 0x14f0000000058882 */ /* 0x000fe20000000000 */
[----:B------:R-:W4:Y:S04]  /*0160*/  @!P2 LDG.E.EL.128 R20, desc[UR6][R20.64+0x20] ;  /* 0x000020061414a981 */ /* 0x000f28200c2e1d00 */
[----:B------:R-:W3:Y:S04]  /*0170*/  @!P2 LDG.E.EL.128 R24, desc[UR4][R24.64+0x30] ;  /* 0x000030041818a981 */ /* 0x000ee8200c2e1d00 */
[----:B------:R-:W0:Y:S01]  /*0180*/  S2R R19, SR_TID.X ;  /* 0x0000000000137919 */ /* 0x000e220000002100 */
[----:B------:R-:W-:Y:S01]  /*0190*/  MOV R13, 0x8 ;  /* 0x00000008000d7802 */ /* 0x000fe20000000f00 */
[----:B------:R-:W-:Y:S01]  /*01a0*/  CS2R R16, SRZ ;  /* 0x0000000000107805 */ /* 0x000fe2000001ff00 */
[----:B------:R-:W-:Y:S01]  /*01b0*/  CS2R R14, SRZ ;  /* 0x00000000000e7805 */ /* 0x000fe2000001ff00 */
[----:B0-----:R-:W-:-:S02]  /*01c0*/  SHF.R.U32.HI R3, RZ, 0x7, R19 ;  /* 0x00000007ff037819 */ /* 0x001fc40000011613 */
[----:B------:R-:W-:Y:S02]  /*01d0*/  LEA.HI R18, R19, 0x4, RZ, 0x19 ;  /* 0x0000000413127811 */ /* 0x000fe400078fc8ff */
[----:B------:R-:W-:Y:S02]  /*01e0*/  SGXT.U32 R3, R3, 0x2 ;  /* 0x000000020303781a */ /* 0x000fe40000000000 */
[----:B------:R-:W-:Y:S02]  /*01f0*/  IADD3 R2, R18, UR20, RZ ;  /* 0x0000001412027c10 */ /* 0x000fe4000fffe0ff */
[----:B------:R-:W-:Y:S02]  /*0200*/  LOP3.LUT R0, R3, UR20, RZ, 0xfc, !PT ;  /* 0x0000001403007c12 */ /* 0x000fe4000f8efcff */
[----:B------:R-:W-:Y:S01]  /*0210*/  ISETP.GE.AND P1, PT, R2, 0x510, PT ;  /* 0x000005100200780c */ /* 0x000fe20003f26270 */
[----:B------:R-:W-:Y:S01]  /*0220*/  UMOV UR16, URZ ;  /* 0x0000003f00107c82 */ /* 0x000fe20008000000 */
[----:B------:R-:W-:Y:S01]  /*0230*/  ISETP.GE.AND P0, PT, R0, 0x510, PT ;  /* 0x000005100000780c */ /* 0x000fe20003f06270 */
[----:B------:R-:W-:Y:S01]  /*0240*/  UMOV UR17, URZ ;  /* 0x0000003f00117c82 */ /* 0x000fe20008000000 */
[----:B------:R-:W-:Y:S01]  /*0250*/  IMAD.WIDE R28, R2, R13, c[0x0][0x160] ;  /* 0x00005800021c7625 */ /* 0x000fe200078e020d */
[----:B------:R-:W-:-:S02]  /*0260*/  UMOV UR18, URZ ;  /* 0x0000003f00127c82 */ /* 0x000fc40008000000 */
[----:B------:R-:W-:Y:S01]  /*0270*/  UMOV UR19, URZ ;  /* 0x0000003f00137c82 */ /* 0x000fe20008000000 */
[----:B------:R-:W-:-:S05]  /*0280*/  IMAD.WIDE R12, R0, R13, c[0x0][0x160] ;  /* 0x00005800000c7625 */ /* 0x000fca00078e020d */
[----:B------:R-:W-:Y:S02]  /*0290*/  @!P1 MOV R32, 0x0 ;  /* 0x0000000000209802 */ /* 0x000fe40000000f00 */
[----:B------:R-:W-:Y:S01]  /*02a0*/  @!P1 MOV R33, 0x14f00000 ;  /* 0x14f0000000219802 */ /* 0x000fe20000000f00 */
[----:B------:R-:W-:Y:S01]  /*02b0*/  @!P0 IMAD.MOV.U32 R30, RZ, RZ, 0x0 ;  /* 0x00000000ff1e8424 */ /* 0x000fe200078e00ff */
[----:B------:R-:W-:Y:S01]  /*02c0*/  @!P0 MOV R31, 0x14f00000 ;  /* 0x14f00000001f8802 */ /* 0x000fe20000000f00 */
[----:B------:R-:W0:Y:S08]  /*02d0*/  @!P1 R2UR UR6, R32 ;  /* 0x00000000200693c2 */ /* 0x000e3000000e0000 */
[----:B------:R-:W0:Y:S08]  /*02e0*/  @!P1 R2UR UR7, R33 ;  /* 0x00000000210793c2 */ /* 0x000e3000000e0000 */
[----:B------:R-:W1:Y:S08]  /*02f0*/  @!P0 R2UR UR4, R30 ;  /* 0x000000001e0483c2 */ /* 0x000e7000000e0000 */
[----:B------:R-:W1:Y:S01]  /*0300*/  @!P0 R2UR UR5, R31 ;  /* 0x000000001f0583c2 */ /* 0x000e6200000e0000 */
[----:B------:R-:W-:-:S02]  /*0310*/  UMOV UR14, URZ ;  /* 0x0000003f000e7c82 */ /* 0x000fc40008000000 */
[----:B------:R-:W-:Y:S02]  /*0320*/  UMOV UR12, URZ ;  /* 0x0000003f000c7c82 */ /* 0x000fe40008000000 */
[----:B------:R-:W-:Y:S02]  /*0330*/  UMOV UR15, URZ ;  /* 0x0000003f000f7c82 */ /* 0x000fe40008000000 */
[----:B------:R-:W-:Y:S01]  /*0340*/  UMOV UR10, URZ ;  /* 0x0000003f000a7c82 */ /* 0x000fe20008000000 */
[----:B0-----:R0:W5:Y:S01]  /*0350*/  @!P1 LDG.E.EL.64 R16, desc[UR6][R28.64] ;  /* 0x000000061c109981 */ /* 0x001162200c2e1b00 */
[----:B------:R-:W-:Y:S02]  /*0360*/  UMOV UR8, URZ ;  /* 0x0000003f00087c82 */ /* 0x000fe40008000000 */
[----:B------:R-:W-:Y:S02]  /*0370*/  UMOV UR13, URZ ;  /* 0x0000003f000d7c82 */ /* 0x000fe40008000000 */
[----:B------:R-:W-:-:S02]  /*0380*/  UMOV UR6, URZ ;  /* 0x0000003f00067c82 */ /* 0x000fc40008000000 */
[----:B------:R-:W-:Y:S02]  /*0390*/  UMOV UR11, URZ ;  /* 0x0000003f000b7c82 */ /* 0x000fe40008000000 */
[----:B------:R-:W-:Y:S02]  /*03a0*/  UMOV UR9, URZ ;  /* 0x0000003f00097c82 */ /* 0x000fe40008000000 */
[----:B------:R-:W-:Y:S01]  /*03b0*/  UMOV UR7, URZ ;  /* 0x0000003f00077c82 */ /* 0x000fe20008000000 */
[----:B-1----:R0:W5:Y:S01]  /*03c0*/  @!P0 LDG.E.EL.64 R14, desc[UR4][R12.64] ;  /* 0x000000040c0e8981 */ /* 0x002162200c2e1b00 */
[----:B------:R-:W-:Y:S02]  /*03d0*/  UMOV UR4, URZ ;  /* 0x0000003f00047c82 */ /* 0x000fe40008000000 */
[----:B------:R-:W-:Y:S01]  /*03e0*/  UMOV UR5, URZ ;  /* 0x0000003f00057c82 */ /* 0x000fe20008000000 */
[----:B--2---:R-:W1:Y:S08]  /*03f0*/  @!P2 R2UR UR16, R4 ;  /* 0x000000000410a3c2 */ /* 0x004e7000000e0000 */
[----:B------:R-:W2:Y:S08]  /*0400*/  @!P2 R2UR UR17, R5 ;  /* 0x000000000511a3c2 */ /* 0x000eb000000e0000 */
[----:B------:R-:W0:Y:S08]  /*0410*/  @!P2 R2UR UR18, R6 ;  /* 0x000000000612a3c2 */ /* 0x000e3000000e0000 */
[----:B------:R-:W4:Y:S01]  /*0420*/  @!P2 R2UR UR19, R7 ;  /* 0x000000000713a3c2 */ /* 0x000f2200000e0000 */
[----:B-1----:R-:W-:-:S07]  /*0430*/  UIADD3 UR21, UP4, UR16, 0x7d80, URZ ;  /* 0x00007d8010157890 */ /* 0x002fce000ff9e03f */
[----:B---3--:R-:W1:Y:S01]  /*0440*/  @!P2 R2UR UR14, R8 ;  /* 0x00000000080ea3c2 */ /* 0x008e6200000e0000 */
[----:B--2---:R-:W-:Y:S02]  /*0450*/  UISETP.GE.AND UP2, UPT, UR17, URZ, UPT ;  /* 0x0000003f1100728c */ /* 0x004fe4000bf46270 */
[----:B------:R-:W-:Y:S02]  /*0460*/  UIADD3.X UR23, URZ, UR17, URZ, UP4, !UPT ;  /* 0x000000113f177290 */ /* 0x000fe4000a7fe43f */
[----:B------:R-:W-:Y:S02]  /*0470*/  USEL UR16, UR21, UR16, !UP2 ;  /* 0x0000001015107287 */ /* 0x000fe4000d000000 */
[----:B------:R-:W-:Y:S01]  /*0480*/  USEL UR17, UR23, UR17, !UP2 ;  /* 0x0000001117117287 */ /* 0x000fe2000d000000 */
[----:B------:R-:W2:Y:S01]  /*0490*/  @!P2 R2UR UR12, R10 ;  /* 0x000000000a0ca3c2 */ /* 0x000ea200000e0000 */
[----:B0-----:R-:W-:-:S07]  /*04a0*/  UIADD3 UR22, UP5, UR18, 0x7d80, URZ ;  /* 0x00007d8012167890 */ /* 0x001fce000ffbe03f */
[----:B------:R-:W0:Y:S01]  /*04b0*/  @!P2 R2UR UR15, R9 ;  /* 0x00000000090fa3c2 */ /* 0x000e2200000e0000 */
[----:B----4-:R-:W-:Y:S02]  /*04c0*/  UISETP.GE.AND UP6, UPT, UR19, URZ, UPT ;  /* 0x0000003f1300728c */ /* 0x010fe4000bfc6270 */
[----:B------:R-:W-:Y:S02]  /*04d0*/  UIADD3.X UR21, URZ, UR19, URZ, UP5, !UPT ;  /* 0x000000133f157290 */ /* 0x000fe4000affe43f */
[----:B------:R-:W-:Y:S02]  /*04e0*/  USEL UR18, UR22, UR18, !UP6 ;  /* 0x0000001216127287 */ /* 0x000fe4000f000000 */
[----:B------:R-:W-:Y:S01]  /*04f0*/  USEL UR19, UR21, UR19, !UP6 ;  /* 0x0000001315137287 */ /* 0x000fe2000f000000 */
[----:B------:R-:W3:Y:S01]  /*0500*/  @!P2 R2UR UR10, R20 ;  /* 0x00000000140aa3c2 */ /* 0x000ee200000e0000 */
[----:B-1----:R-:W-:-:S07]  /*0510*/  UIADD3 UR30, UP1, UR14, 0x7d80, URZ ;  /* 0x00007d800e1e7890 */ /* 0x002fce000ff3e03f */
[----:B------:R-:W1:Y:S01]  /*0520*/  @!P2 R2UR UR8, R22 ;  /* 0x000000001608a3c2 */ /* 0x000e6200000e0000 */
[----:B--2---:R-:W-:-:S07]  /*0530*/  UIADD3 UR28, UP3, UR12, 0x7d80, URZ ;  /* 0x00007d800c1c7890 */ /* 0x004fce000ff7e03f */
[----:B------:R-:W2:Y:S01]  /*0540*/  @!P2 R2UR UR13, R11 ;  /* 0x000000000b0da3c2 */ /* 0x000ea200000e0000 */
[----:B0-----:R-:W-:Y:S02]  /*0550*/  UISETP.GE.AND UP0, UPT, UR15, URZ, UPT ;  /* 0x0000003f0f00728c */ /* 0x001fe4000bf06270 */
[----:B------:R-:W-:Y:S02]  /*0560*/  UIADD3.X UR31, URZ, UR15, URZ, UP1, !UPT ;  /* 0x0000000f3f1f7290 */ /* 0x000fe40008ffe43f */
[----:B------:R-:W-:Y:S02]  /*0570*/  USEL UR14, UR30, UR14, !UP0 ;  /* 0x0000000e1e0e7287 */ /* 0x000fe4000c000000 */
[----:B------:R-:W-:Y:S01]  /*0580*/  USEL UR15, UR31, UR15, !UP0 ;  /* 0x0000000f1f0f7287 */ /* 0x000fe2000c000000 */
[----:B------:R-:W0:Y:S01]  /*0590*/  @!P2 R2UR UR6, R24 ;  /* 0x000000001806a3c2 */ /* 0x000e2200000e0000 */
[----:B---3--:R-:W-:Y:S02]  /*05a0*/  UIADD3 UR23, UP2, UR10, 0x7d80, URZ ;  /* 0x00007d800a177890 */ /* 0x008fe4000ff5e03f */
[----:B------:R-:W-:-:S05]  /*05b0*/  UISETP.GT.U32.AND UP0, UPT, UR16, 0x7d7f, UPT ;  /* 0x00007d7f1000788c */ /* 0x000fca000bf04070 */
[----:B------:R-:W3:Y:S01]  /*05c0*/  @!P2 R2UR UR11, R21 ;  /* 0x00000000150ba3c2 */ /* 0x000ee200000e0000 */
[----:B-1----:R-:W-:-:S07]  /*05d0*/  UIADD3 UR21, UP6, UR8, 0x7d80, URZ ;  /* 0x00007d8008157890 */ /* 0x002fce000ffde03f */
[----:B------:R-:W1:Y:S01]  /*05e0*/  @!P2 R2UR UR9, R23 ;  /* 0x000000001709a3c2 */ /* 0x000e6200000e0000 */
[----:B--2---:R-:W-:Y:S02]  /*05f0*/  UISETP.GE.AND UP4, UPT, UR13, URZ, UPT ;  /* 0x0000003f0d00728c */ /* 0x004fe4000bf86270 */
[----:B------:R-:W-:Y:S02]  /*0600*/  UIADD3.X UR29, URZ, UR13, URZ, UP3, !UPT ;  /* 0x0000000d3f1d7290 */ /* 0x000fe40009ffe43f */
[----:B------:R-:W-:Y:S02]  /*0610*/  USEL UR12, UR28, UR12, !UP4 ;  /* 0x0000000c1c0c7287 */ /* 0x000fe4000e000000 */
[----:B------:R-:W-:Y:S01]  /*0620*/  USEL UR13, UR29, UR13, !UP4 ;  /* 0x0000000d1d0d7287 */ /* 0x000fe2000e000000 */
[----:B------:R-:W2:Y:S01]  /*0630*/  @!P2 R2UR UR7, R25 ;  /* 0x000000001907a3c2 */ /* 0x000ea200000e0000 */
[----:B0-----:R-:W-:Y:S02]  /*0640*/  UIADD3 UR26, UP3, UR6, 0x7d80, URZ ;  /* 0x00007d80061a7890 */ /* 0x001fe4000ff7e03f */
[----:B------:R-:W-:-:S04]  /*0650*/  UISETP.GT.U32.AND UP4, UPT, UR18, 0x7d7f, UPT ;  /* 0x00007d7f1200788c */ /* 0x000fc8000bf84070 */
[----:B------:R-:W-:Y:S01]  /*0660*/  UISETP.GT.U32.AND.EX UP4, UPT, UR19, URZ, UPT, UP4 ;  /* 0x0000003f1300728c */ /* 0x000fe2000bf84140 */
[----:B------:R-:W0:Y:S01]  /*0670*/  @!P2 R2UR UR4, R26 ;  /* 0x000000001a04a3c2 */ /* 0x000e2200000e0000 */
[----:B---3--:R-:W-:Y:S02]  /*0680*/  UISETP.GE.AND UP5, UPT, UR11, URZ, UPT ;  /* 0x0000003f0b00728c */ /* 0x008fe4000bfa6270 */
[----:B------:R-:W-:Y:S02]  /*0690*/  UIADD3.X UR24, URZ, UR11, URZ, UP2, !UPT ;  /* 0x0000000b3f187290 */ /* 0x000fe400097fe43f */
[----:B------:R-:W-:Y:S02]  /*06a0*/  USEL UR10, UR23, UR10, !UP5 ;  /* 0x0000000a170a7287 */ /* 0x000fe4000e800000 */
[----:B------:R-:W-:Y:S01]  /*06b0*/  USEL UR11, UR24, UR11, !UP5 ;  /* 0x0000000b180b7287 */ /* 0x000fe2000e800000 */
[----:B------:R-:W3:Y:S01]  /*06c0*/  @!P2 R2UR UR5, R27 ;  /* 0x000000001b05a3c2 */ /* 0x000ee200000e0000 */
[----:B-1----:R-:W-:-:S02]  /*06d0*/  UISETP.GE.AND UP1, UPT, UR9, URZ, UPT ;  /* 0x0000003f0900728c */ /* 0x002fc4000bf26270 */
[----:B------:R-:W-:Y:S02]  /*06e0*/  UIADD3.X UR22, URZ, UR9, URZ, UP6, !UPT ;  /* 0x000000093f167290 */ /* 0x000fe4000b7fe43f */
[----:B------:R-:W-:Y:S02]  /*06f0*/  USEL UR21, UR21, UR8, !UP1 ;  /* 0x0000000815157287 */ /* 0x000fe4000c800000 */
[----:B------:R-:W-:Y:S02]  /*0700*/  USEL UR9, UR22, UR9, !UP1 ;  /* 0x0000000916097287 */ /* 0x000fe4000c800000 */
[----:B--2---:R-:W-:Y:S02]  /*0710*/  UISETP.GE.AND UP2, UPT, UR7, URZ, UPT ;  /* 0x0000003f0700728c */ /* 0x004fe4000bf46270 */
[----:B------:R-:W-:Y:S02]  /*0720*/  UIADD3.X UR27, URZ, UR7, URZ, UP3, !UPT ;  /* 0x000000073f1b7290 */ /* 0x000fe40009ffe43f */
[----:B------:R-:W-:-:S02]  /*0730*/  USEL UR6, UR26, UR6, !UP2 ;  /* 0x000000061a067287 */ /* 0x000fc4000d000000 */
[----:B------:R-:W-:Y:S02]  /*0740*/  UISETP.GT.U32.AND.EX UP1, UPT, UR17, URZ, UPT, UP0 ;  /* 0x0000003f1100728c */ /* 0x000fe4000bf24100 */
[----:B0-----:R-:W-:Y:S02]  /*0750*/  UIADD3 UR25, UP6, UR4, 0x7d80, URZ ;  /* 0x00007d8004197890 */ /* 0x001fe4000ffde03f */
[----:B------:R-:W-:Y:S02]  /*0760*/  UISETP.GT.U32.AND UP5, UPT, UR14, 0x7d7f, UPT ;  /* 0x00007d7f0e00788c */ /* 0x000fe4000bfa4070 */
[----:B------:R-:W-:Y:S02]  /*0770*/  USEL UR7, UR27, UR7, !UP2 ;  /* 0x000000071b077287 */ /* 0x000fe4000d000000 */
[----:B------:R-:W-:Y:S02]  /*0780*/  UISETP.GT.U32.AND UP2, UPT, UR6, 0x7d7f, UPT ;  /* 0x00007d7f0600788c */ /* 0x000fe4000bf44070 */
[----:B---3--:R-:W-:-:S02]  /*0790*/  UISETP.GE.AND UP3, UPT, UR5, URZ, UPT ;  /* 0x0000003f0500728c */ /* 0x008fc4000bf66270 */
[----:B------:R-:W-:Y:S02]  /*07a0*/  UIADD3.X UR23, URZ, UR5, URZ, UP6, !UPT ;  /* 0x000000053f177290 */ /* 0x000fe4000b7fe43f */
[----:B------:R-:W-:Y:S02]  /*07b0*/  UISETP.GT.U32.AND UP6, UPT, UR12, 0x7d7f, UPT ;  /* 0x00007d7f0c00788c */ /* 0x000fe4000bfc4070 */
[----:B------:R-:W-:Y:S02]  /*07c0*/  USEL UR8, UR25, UR4, !UP3 ;  /* 0x0000000419087287 */ /* 0x000fe4000d800000 */
[----:B------:R-:W-:Y:S02]  /*07d0*/  USEL UR4, URZ, 0x4, !UP1 ;  /* 0x000000043f047887 */ /* 0x000fe4000c800000 */
[----:B------:R-:W-:Y:S02]  /*07e0*/  UISETP.GT.U32.AND UP0, UPT, UR10, 0x7d7f, UPT ;  /* 0x00007d7f0a00788c */ /* 0x000fe4000bf04070 */
[----:B------:R-:W-:-:S02]  /*07f0*/  UISETP.GT.U32.AND UP1, UPT, UR21, 0x7d7f, UPT ;  /* 0x00007d7f1500788c */ /* 0x000fc4000bf24070 */
[----:B------:R-:W-:Y:S02]  /*0800*/  UISETP.GT.U32.AND.EX UP5, UPT, UR15, URZ, UPT, UP5 ;  /* 0x0000003f0f00728c */ /* 0x000fe4000bfa4150 */
[----:B------:R-:W-:Y:S02]  /*0810*/  UISETP.GT.U32.AND.EX UP6, UPT, UR13, URZ, UPT, UP6 ;  /* 0x0000003f0d00728c */ /* 0x000fe4000bfc4160 */
[----:B------:R-:W-:Y:S02]  /*0820*/  UISETP.GT.U32.AND.EX UP2, UPT, UR7, URZ, UPT, UP2 ;  /* 0x0000003f0700728c */ /* 0x000fe4000bf44120 */
[----:B------:R-:W-:Y:S02]  /*0830*/  UISETP.GT.U32.AND.EX UP0, UPT, UR11, URZ, UPT, UP0 ;  /* 0x0000003f0b00728c */ /* 0x000fe4000bf04100 */
[----:B------:R-:W-:Y:S02]  /*0840*/  UISETP.GT.U32.AND.EX UP1, UPT, UR9, URZ, UPT, UP1 ;  /* 0x0000003f0900728c */ /* 0x000fe4000bf24110 */
[----:B------:R-:W-:-:S02]  /*0850*/  USEL UR6, URZ, 0x1, !UP5 ;  /* 0x000000013f067887 */ /* 0x000fc4000e800000 */
[----:B------:R-:W-:Y:S02]  /*0860*/  USEL UR7, URZ, 0x1fffe, !UP6 ;  /* 0x0001fffe3f077887 */ /* 0x000fe4000f000000 */
[----:B------:R-:W-:Y:S02]  /*0870*/  USEL UR5, UR23, UR5, !UP3 ;  /* 0x0000000517057287 */ /* 0x000fe4000d800000 */
[----:B------:R-:W-:Y:S02]  /*0880*/  UISETP.GT.U32.AND UP3, UPT, UR8, 0x7d7f, UPT ;  /* 0x00007d7f0800788c */ /* 0x000fe4000bf64070 */
[----:B------:R-:W-:Y:S02]  /*0890*/  USEL UR8, URZ, 0x1, !UP0 ;  /* 0x000000013f087887 */ /* 0x000fe4000c000000 */
[----:B------:R-:W-:Y:S02]  /*08a0*/  USEL UR9, URZ, 0x1fffe, !UP1 ;  /* 0x0001fffe3f097887 */ /* 0x000fe4000c800000 */
[----:B------:R-:W-:-:S02]  /*08b0*/  UIADD3 UR6, UR6, UR7, URZ ;  /* 0x0000000706067290 */ /* 0x000fc4000fffe03f */
[----:B------:R-:W-:Y:S02]  /*08c0*/  UISETP.GT.U32.AND.EX UP3, UPT, UR5, URZ, UPT, UP3 ;  /* 0x0000003f0500728c */ /* 0x000fe4000bf64130 */
[----:B------:R-:W-:Y:S02]  /*08d0*/  USEL UR5, URZ, 0x7fff8, !UP4 ;  /* 0x0007fff83f057887 */ /* 0x000fe4000e000000 */
[----:B------:R-:W-:Y:S02]  /*08e0*/  UIADD3 UR9, UR8, UR9, URZ ;  /* 0x0000000908097290 */ /* 0x000fe4000fffe03f */
[----:B------:R-:W-:Y:S02]  /*08f0*/  ULOP3.LUT UR6, UR6, 0x3, URZ, 0xc0, !UPT ;  /* 0x0000000306067892 */ /* 0x000fe4000f8ec03f */
[----:B------:R-:W-:Y:S02]  /*0900*/  USEL UR7, URZ, 0x4, !UP2 ;  /* 0x000000043f077887 */ /* 0x000fe4000d000000 */
[----:B------:R-:W-:-:S02]  /*0910*/  USEL UR8, URZ, 0x7fff8, !UP3 ;  /* 0x0007fff83f087887 */ /* 0x000fc4000d800000 */
[----:B------:R-:W-:Y:S02]  /*0920*/  ULOP3.LUT UR9, UR9, 0x3, URZ, 0xc0, !UPT ;  /* 0x0000000309097892 */ /* 0x000fe4000f8ec03f */
[----:B------:R-:W-:Y:S02]  /*0930*/  UIADD3 UR4, UR6, UR5, UR4 ;  /* 0x0000000506047290 */ /* 0x000fe4000fffe004 */
[----:B------:R-:W-:Y:S02]  /*0940*/  UIADD3 UR7, UR9, UR8, UR7 ;  /* 0x0000000809077290 */ /* 0x000fe4000fffe007 */
[----:B------:R-:W-:-:S04]  /*0950*/  ULOP3.LUT UR4, UR4, 0xf, URZ, 0xc0, !UPT ;  /* 0x0000000f04047892 */ /* 0x000fc8000f8ec03f */
[----:B------:R-:W-:-:S04]  /*0960*/  ULEA UR4, UR7, UR4, 0x4 ;  /* 0x0000000407047291 */ /* 0x000fc8000f8e203f */
[----:B------:R-:W-:-:S04]  /*0970*/  ULOP3.LUT UP0, URZ, UR4, 0xff, URZ, 0xc0, !UPT ;  /* 0x000000ff043f7892 */ /* 0x000fc8000f80c03f */
[----:B------:R-:W-:-:S06]  /*0980*/  UISETP.GT.OR UP0, UPT, UR20, 0x50f, !UP0 ;  /* 0x0000050f1400788c */ /* 0x000fcc000c704670 */
[----:B------:R-:W-:-:S13]  /*0990*/  PLOP3.LUT P0, PT, PT, PT, UP0, 0x80, 0x0 ;  /* 0x000000000000781c */ /* 0x000fda0003f0f008 */
[----:B------:R-:W-:Y:S05]  /*09a0*/  @P0 BRA `(.L_x_0) ;  /* 0x0000013000000947 */ /* 0x000fea0003800000 */
[----:B------:R-:W-:Y:S01]  /*09b0*/  MOV R22, 0x0 ;  /* 0x0000000000167802 */ /* 0x000fe20000000f00 */
[----:B------:R-:W-:Y:S01]  /*09c0*/  IMAD.MOV.U32 R4, RZ, RZ, c[0x4][0x18] ;  /* 0x01000600ff047624 */ /* 0x000fe200078e00ff */
[----:B------:R-:W-:Y:S01]  /*09d0*/  MOV R5, c[0x4][0x1c] ;  /* 0x0100070000057a02 */ /* 0x000fe20000000f00 */
[----:B------:R-:W-:Y:S01]  /*09e0*/  IMAD.MOV.U32 R7, RZ, RZ, c[0x4][0x14] ;  /* 0x01000500ff077624 */ /* 0x000fe200078e00ff */
[----:B------:R-:W-:Y:S01]  /*09f0*/  MOV R6, c[0x4][0x10] ;  /* 0x0100040000067a02 */ /* 0x000fe20000000f00 */
[----:B------:R-:W-:Y:S01]  /*0a00*/  IMAD.MOV.U32 R11, RZ, RZ, c[0x4][0xc] ;  /* 0x01000300ff0b7624 */ /* 0x000fe200078e00ff */
[----:B------:R-:W0:Y:S01]  /*0a10*/  LDC.64 R22, c[0x4][R22] ;  /* 0x0100000016167b82 */ /* 0x000e220000000a00 */
[----:B------:R-:W-:Y:S02]  /*0a20*/  MOV R8, 0x29 ;  /* 0x0000002900087802 */ /* 0x000fe40000000f00 */
[----:B------:R-:W-:Y:S02]  /*0a30*/  MOV R10, c[0x4][0x8] ;  /* 0x01000200000a7a02 */ /* 0x000fe40000000f00 */
[----:B------:R-:W-:-:S02]  /*0a40*/  MOV R12, 0x1 ;  /* 0x00000001000c7802 */ /* 0x000fc40000000f00 */
[----:B------:R-:W-:Y:S02]  /*0a50*/  MOV R13, RZ ;  /* 0x000000ff000d7202 */ /* 0x000fe40000000f00 */
[----:B------:R-:W-:Y:S01]  /*0a60*/  LEPC R20 ;  /* 0x000000000014734e */ /* 0x000fe20000000000 */
[----:B------:R-:W-:Y:S02]  /*0a70*/  MOV R9, 0xae0 ;  /* 0x00000ae000097802 */ /* 0x000fe40000000f00 */
[----:B------:R-:W-:Y:S02]  /*0a80*/  MOV R24, 0xa60 ;  /* 0x00000a6000187802 */ /* 0x000fe40000000f00 */
[----:B------:R-:W-:Y:S02]  /*0a90*/  MOV R25, 0x0 ;  /* 0x0000000000197802 */ /* 0x000fe40000000f00 */
[----:B------:R-:W-:Y:S02]  /*0aa0*/  MOV R26, 0x0 ;  /* 0x00000000001a7802 */ /* 0x000fe40000000f00 */
[----:B------:R-:W-:-:S04]  /*0ab0*/  IADD3 R20, P0, P1, -R24, R9, R20 ;  /* 0x0000000918147210 */ /* 0x000fc8000791e114 */
[----:B------:R-:W-:-:S04]  /*0ac0*/  IADD3.X R21, ~R26, R25, R21, P0, P1 ;  /* 0x000000191a157210 */ /* 0x000fc800007e2515 */
[----:B0----5:R-:W-:Y:S05]  /*0ad0*/  CALL.ABS.NOINC R22 ;  /* 0x0000000016007343 */ /* 0x021fea0003c00000 */
.L_x_0:
[----:B------:R-:W-:Y:S01]  /*0ae0*/  IMAD.SHL.U32 R13, R19, 0x4, RZ ;  /* 0x00000004130d7824 */ /* 0x000fe200078e00ff */
[----:B-----5:R-:W-:Y:S01]  /*0af0*/  ISETP.GE.AND P2, PT, R15, RZ, PT ;  /* 0x000000ff0f00720c */ /* 0x020fe20003f46270 */
[----:B------:R-:W-:Y:S01]  /*0b00*/  BAR.SYNC.DEFER_BLOCKING 0x0 ;  /* 0x0000000000007b1d */ /* 0x000fe20000010000 */
[----:B------:R-:W-:Y:S02]  /*0b10*/  IADD3 R5, P3, R14, 0x7d80, RZ ;  /* 0x00007d800e057810 */ /* 0x000fe40007f7e0ff */
[----:B------:R-:W-:Y:S02]  /*0b20*/  LOP3.LUT R13, R13, 0x1fc, RZ, 0xc0, !PT ;  /* 0x000001fc0d0d7812 */ /* 0x000fe400078ec0ff */
[----:B------:R-:W-:Y:S01]  /*0b30*/  SEL R4, R5, R14, !P2 ;  /* 0x0000000e05047207 */ /* 0x000fe20005000000 */
[----:B------:R-:W-:Y:S01]  /*0b40*/  IMAD.X R14, RZ, RZ, R15, P3 ;  /* 0x000000ffff0e7224 */ /* 0x000fe200018e060f */
[----:B------:R-:W-:Y:S02]  /*0b50*/  ISETP.GE.U32.AND P0, PT, R13, 0x180, PT ;  /* 0x000001800d00780c */ /* 0x000fe40003f06070 */
[----:B------:R-:W-:-:S02]  /*0b60*/  IADD3 R7, P5, R16, 0x7d80, RZ ;  /* 0x00007d8010077810 */ /* 0x000fc40007fbe0ff */
[----:B------:R-:W-:Y:S02]  /*0b70*/  ISETP.LT.AND P1, PT, R0, 0x510, !P0 ;  /* 0x000005100000780c */ /* 0x000fe40004721270 */
[----:B------:R-:W-:Y:S02]  /*0b80*/  ISETP.LT.AND P0, PT, R2, 0x510, !P0 ;  /* 0x000005100200780c */ /* 0x000fe40004701270 */
[----:B------:R-:W-:Y:S02]  /*0b90*/  ISETP.GE.AND P4, PT, R17, RZ, PT ;  /* 0x000000ff1100720c */ /* 0x000fe40003f86270 */
[----:B------:R-:W-:Y:S02]  /*0ba0*/  IADD3.X R5, RZ, R17, RZ, P5, !PT ;  /* 0x00000011ff057210 */ /* 0x000fe40002ffe4ff */
[----:B------:R-:W-:Y:S02]  /*0bb0*/  MOV R11, 0x600 ;  /* 0x00000600000b7802 */ /* 0x000fe40000000f00 */
[----:B------:R-:W-:-:S02]  /*0bc0*/  SEL R14, R14, R15, !P2 ;  /* 0x0000000f0e0e7207 */ /* 0x000fc40005000000 */
[----:B------:R-:W-:Y:S02]  /*0bd0*/  SEL R6, R7, R16, !P4 ;  /* 0x0000001007067207 */ /* 0x000fe40006000000 */
[----:B------:R-:W-:Y:S01]  /*0be0*/  @P1 MOV R8, 0x0 ;  /* 0x0000000000081802 */ /* 0x000fe20000000f00 */
[----:B------:R-:W-:Y:S01]  /*0bf0*/  @P0 IMAD.MOV.U32 R22, RZ, RZ, 0x0 ;  /* 0x00000000ff160424 */ /* 0x000fe200078e00ff */
[----:B------:R-:W-:Y:S01]  /*0c00*/  @P1 MOV R9, 0x14f00000 ;  /* 0x14f0000000091802 */ /* 0x000fe20000000f00 */
[----:B------:R-:W-:Y:S01]  /*0c10*/  IMAD.WIDE.U32 R6, R6, R11, c[0x0][0x168] ;  /* 0x00005a0006067625 */ /* 0x000fe200078e000b */
[----:B------:R-:W-:Y:S01]  /*0c20*/  @P0 MOV R23, 0x14f00000 ;  /* 0x14f0000000170802 */ /* 0x000fe20000000f00 */
[----:B------:R0:W1:Y:S01]  /*0c30*/  @P1 R2UR UR4, R8 ;  /* 0x00000000080413c2 */ /* 0x00006200000e0000 */
[----:B------:R-:W-:Y:S01]  /*0c40*/  SEL R16, R5, R17, !P4 ;  /* 0x0000001105107207 */ /* 0x000fe20006000000 */
[----:B------:R-:W-:Y:S02]  /*0c50*/  IMAD.WIDE.U32 R4, R4, R11, c[0x0][0x168] ;  /* 0x00005a0004047625 */ /* 0x000fe400078e000b */
[----:B------:R-:W-:-:S02]  /*0c60*/  CS2R R10, SRZ ;  /* 0x00000000000a7805 */ /* 0x000fc4000001ff00 */
[----:B------:R-:W-:Y:S01]  /*0c70*/  IMAD R17, R14, 0x600, RZ ;  /* 0x000006000e117824 */ /* 0x000fe200078e02ff */
[----:B------:R-:W-:Y:S01]  /*0c80*/  MOV R14, R6 ;  /* 0x00000006000e7202 */ /* 0x000fe20000000f00 */
[----:B------:R0:W1:Y:S01]  /*0c90*/  @P1 R2UR UR5, R9 ;  /* 0x00000000090513c2 */ /* 0x00006200000e0000 */
[----:B------:R-:W-:Y:S01]  /*0ca0*/  IMAD R15, R16, 0x600, RZ ;  /* 0x00000600100f7824 */ /* 0x000fe200078e02ff */
[----:B------:R-:W-:Y:S02]  /*0cb0*/  MOV R16, R4 ;  /* 0x0000000400107202 */ /* 0x000fe40000000f00 */
[----:B------:R-:W-:Y:S01]  /*0cc0*/  IADD3 R17, R5, R17, RZ ;  /* 0x0000001105117210 */ /* 0x000fe20007ffe0ff */
[----:B------:R-:W-:Y:S01]  /*0cd0*/  IMAD.IADD R15, R7, 0x1, R15 ;  /* 0x00000001070f7824 */ /* 0x000fe200078e020f */
[----:B------:R-:W-:Y:S01]  /*0ce0*/  CS2R R4, SRZ ;  /* 0x0000000000047805 */ /* 0x000fe2000001ff00 */
[----:B------:R-:W-:Y:S01]  /*0cf0*/  CS2R R6, SRZ ;  /* 0x0000000000067805 */ /* 0x000fe2000001ff00 */
[----:B------:R-:W2:Y:S01]  /*0d00*/  @P0 R2UR UR6, R22 ;  /* 0x00000000160603c2 */ /* 0x000ea200000e0000 */
[----:B0-----:R-:W-:Y:S01]  /*0d10*/  CS2R R8, SRZ ;  /* 0x0000000000087805 */ /* 0x001fe2000001ff00 */
[----:B------:R-:W-:-:S04]  /*0d20*/  IMAD.WIDE.U32 R16, R13, 0x4, R16 ;  /* 0x000000040d107825 */ /* 0x000fc800078e0010 */
[----:B------:R-:W-:Y:S02]  /*0d30*/  IMAD.WIDE.U32 R14, R13, 0x4, R14 ;  /* 0x000000040d0e7825 */ /* 0x000fe400078e000e */
[----:B------:R-:W2:Y:S01]  /*0d40*/  @P0 R2UR UR7, R23 ;  /* 0x00000000170703c2 */ /* 0x000ea200000e0000 */
[----:B-1----:R-:W3:Y:S04]  /*0d50*/  @P1 LDG.E.EL.128 R8, desc[UR4][R16.64] ;  /* 0x0000000410081981 */ /* 0x002ee8200c2e1d00 */
[----:B--2---:R-:W2:Y:S01]  /*0d60*/  @P0 LDG.E.EL.128 R4, desc[UR6][R14.64] ;  /* 0x000000060e040981 */ /* 0x004ea2200c2e1d00 */
[C---:B------:R-:W-:Y:S02]  /*0d70*/  LOP3.LUT P2, RZ, R19.reuse, 0x1f, RZ, 0xc0, !PT ;  /* 0x0000001f13ff7812 */ /* 0x040fe4000784c0ff */
[----:B------:R-:W-:-:S02]  /*0d80*/  ISETP.GE.U32.AND P3, PT, R19, 0x20, PT ;  /* 0x000000201300780c */ /* 0x000fc40003f66070 */
[----:B------:R-:W-:Y:S02]  /*0d90*/  LOP3.LUT R25, R19, 0x1ff, RZ, 0xc0, !PT ;  /* 0x000001ff13197812 */ /* 0x000fe400078ec0ff */
[----:B------:R-:W-:Y:S01]  /*0da0*/  MOV R24, RZ ;  /* 0x000000ff00187202 */ /* 0x000fe20000000f00 */
[----:B---3--:R-:W-:-:S04]  /*0db0*/  FMUL R9, R9, R9 ;  /* 0x0000000909097220 */ /* 0x008fc80000400000 */
[----:B------:R-:W-:-:S04]  /*0dc0*/  FFMA R9, R8, R8, R9 ;  /* 0x0000000808097223 */ /* 0x000fc80000000009 */
[----:B------:R-:W-:-:S04]  /*0dd0*/  FFMA R10, R10, R10, R9 ;  /* 0x0000000a0a0a7223 */ /* 0x000fc80000000009 */
[----:B------:R-:W-:Y:S01]  /*0de0*/  FFMA R10, R11, R11, R10 ;  /* 0x0000000b0b0a7223 */ /* 0x000fe2000000000a */
[----:B--2---:R-:W-:-:S04]  /*0df0*/  FMUL R5, R5, R5 ;  /* 0x0000000505057220 */ /* 0x004fc80000400000 */
[----:B------:R-:W-:Y:S01]  /*0e00*/  FSEL R10, R10, RZ, P1 ;  /* 0x000000ff0a0a7208 */ /* 0x000fe20000800000 */
[----:B------:R-:W-:-:S04]  /*0e10*/  FFMA R5, R4, R4, R5 ;  /* 0x0000000404057223 */ /* 0x000fc80000000005 */
[----:B------:R-:W-:Y:S02]  /*0e20*/  FFMA R6, R6, R6, R5 ;  /* 0x0000000606067223 */ /* 0x000fe40000000005 */
[----:B------:R-:W0:Y:S02]  /*0e30*/  SHFL.BFLY PT, R5, R10, 0x10, 0x1f ;  /* 0x0e001f000a057f89 */ /* 0x000e2400000e0000 */
[----:B------:R-:W-:-:S05]  /*0e40*/  FFMA R6, R7, R7, R6 ;  /* 0x0000000707067223 */ /* 0x000fca0000000006 */
[----:B------:R-:W-:-:S05]  /*0e50*/  FSEL R6, R6, RZ, P0 ;  /* 0x000000ff06067208 */ /* 0x000fca0000000000 */
[----:B------:R-:W1:Y:S01]  /*0e60*/  SHFL.BFLY PT, R7, R6, 0x10, 0x1f ;  /* 0x0e001f0006077f89 */ /* 0x000e6200000e0000 */
[----:B0-----:R-:W-:Y:S01]  /*0e70*/  FADD R5, R10, R5 ;  /* 0x000000050a057221 */ /* 0x001fe20000000000 */
[----:B------:R-:W-:-:S04]  /*0e80*/  SHF.R.U32.HI R10, RZ, 0x3, R19 ;  /* 0x00000003ff0a7819 */ /* 0x000fc80000011613 */
[----:B------:R-:W0:Y:S01]  /*0e90*/  SHFL.BFLY PT, R4, R5, 0x8, 0x1f ;  /* 0x0d001f0005047f89 */ /* 0x000e2200000e0000 */
[----:B-1----:R-:W-:-:S05]  /*0ea0*/  FADD R8, R6, R7 ;  /* 0x0000000706087221 */ /* 0x002fca0000000000 */
[----:B------:R-:W1:Y:S01]  /*0eb0*/  SHFL.BFLY PT, R7, R8, 0x8, 0x1f ;  /* 0x0d001f0008077f89 */ /* 0x000e6200000e0000 */
[----:B0-----:R-:W-:Y:S01]  /*0ec0*/  FADD R4, R5, R4 ;  /* 0x0000000405047221 */ /* 0x001fe20000000000 */
[----:B-1----:R-:W-:-:S04]  /*0ed0*/  FADD R9, R8, R7 ;  /* 0x0000000708097221 */ /* 0x002fc80000000000 */
[----:B------:R-:W0:Y:S04]  /*0ee0*/  SHFL.BFLY PT, R7, R4, 0x4, 0x1f ;  /* 0x0c801f0004077f89 */ /* 0x000e2800000e0000 */
[----:B------:R-:W1:Y:S01]  /*0ef0*/  SHFL.BFLY PT, R12, R9, 0x4, 0x1f ;  /* 0x0c801f00090c7f89 */ /* 0x000e6200000e0000 */
[----:B0-----:R-:W-:Y:S01]  /*0f00*/  FADD R7, R4, R7 ;  /* 0x0000000704077221 */ /* 0x001fe20000000000 */
[----:B------:R-:W-:Y:S01]  /*0f10*/  IMAD.SHL.U32 R4, R3, 0x10, RZ ;  /* 0x0000001003047824 */ /* 0x000fe200078e00ff */
[----:B-1----:R-:W-:-:S03]  /*0f20*/  FADD R12, R9, R12 ;  /* 0x0000000c090c7221 */ /* 0x002fc60000000000 */
[----:B------:R-:W0:Y:S01]  /*0f30*/  SHFL.BFLY PT, R6, R7, 0x2, 0x1f ;  /* 0x0c401f0007067f89 */ /* 0x000e2200000e0000 */
[----:B------:R-:W-:Y:S02]  /*0f40*/  LOP3.LUT R9, R10, 0xc, RZ, 0xc0, !PT ;  /* 0x0000000c0a097812 */ /* 0x000fe400078ec0ff */
[----:B------:R-:W-:Y:S01]  /*0f50*/  SHF.L.U32 R10, R18, 0x4, RZ ;  /* 0x00000004120a7819 */ /* 0x000fe200000006ff */
[----:B------:R-:W1:Y:S04]  /*0f60*/  SHFL.BFLY PT, R11, R12, 0x2, 0x1f ;  /* 0x0c401f000c0b7f89 */ /* 0x000e6800000e0000 */
[----:B------:R-:W-:Y:S01]  /*0f70*/  IMAD.IADD R10, R9, 0x1, R10 ;  /* 0x00000001090a7824 */ /* 0x000fe200078e020a */
[----:B0-----:R-:W-:Y:S01]  /*0f80*/  FADD R6, R7, R6 ;  /* 0x0000000607067221 */ /* 0x001fe20000000000 */
[----:B------:R-:W-:Y:S01]  /*0f90*/  IADD3 R7, R4, R9, RZ ;  /* 0x0000000904077210 */ /* 0x000fe20007ffe0ff */
[----:B-1----:R-:W-:-:S03]  /*0fa0*/  FADD R11, R12, R11 ;  /* 0x0000000b0c0b7221 */ /* 0x002fc60000000000 */
[----:B------:R-:W0:Y:S04]  /*0fb0*/  SHFL.BFLY PT, R5, R6, 0x1, 0x1f ;  /* 0x0c201f0006057f89 */ /* 0x000e2800000e0000 */
[----:B------:R-:W1:Y:S01]  /*0fc0*/  SHFL.BFLY PT, R8, R11, 0x1, 0x1f ;  /* 0x0c201f000b087f89 */ /* 0x000e6200000e0000 */
[----:B0-----:R-:W-:Y:S01]  /*0fd0*/  FADD R12, R6, R5 ;  /* 0x00000005060c7221 */ /* 0x001fe20000000000 */
[----:B-1----:R-:W-:-:S04]  /*0fe0*/  FADD R21, R11, R8 ;  /* 0x000000080b157221 */ /* 0x002fc80000000000 */
[----:B------:R0:W-:Y:S04]  /*0ff0*/  @!P2 STS [R7], R12 ;  /* 0x0000000c0700a388 */ /* 0x0001e80000000800 */
[----:B------:R1:W-:Y:S04]  /*1000*/  @!P2 STS [R10], R21 ;  /* 0x000000150a00a388 */ /* 0x0003e80000000800 */
[----:B------:R-:W-:Y:S01]  /*1010*/  BAR.SYNC.DEFER_BLOCKING 0x0 ;  /* 0x0000000000007b1d */ /* 0x000fe20000010000 */
[----:B------:R-:W-:Y:S01]  /*1020*/  LOP3.LUT P2, RZ, R19, 0x3e3, RZ, 0xc0, !PT ;  /* 0x000003e313ff7812 */ /* 0x000fe2000784c0ff */
[----:B0-----:R-:W-:-:S04]  /*1030*/  IMAD.MOV.U32 R12, RZ, RZ, 0x4 ;  /* 0x00000004ff0c7424 */ /* 0x001fc800078e00ff */
[C---:B-1----:R-:W-:Y:S01]  /*1040*/  IMAD.WIDE.U32 R10, R25.reuse, R12, c[0x0][0x170] ;  /* 0x00005c00190a7625 */ /* 0x042fe200078e000c */
[----:B------:R-:W0:Y:S01]  /*1050*/  @!P3 LDS R20, [R19.X4] ;  /* 0x000000001314b984 */ /* 0x000e220000004800 */
[----:B------:R-:W-:-:S13]  /*1060*/  ISETP.GE.U32.AND P3, PT, R25, 0x180, PT ;  /* 0x000001801900780c */ /* 0x000fda0003f66070 */
[----:B------:R-:W-:-:S04]  /*1070*/  @!P3 MOV R4, 0x0 ;  /* 0x000000000004b802 */ /* 0x000fc80000000f00 */
[----:B------:R-:W1:Y:S01]  /*1080*/  @!P3 R2UR UR4, R4 ;  /* 0x000000000404b3c2 */ /* 0x000e6200000e0000 */
[----:B0-----:R-:W0:Y:S02]  /*1090*/  SHFL.BFLY PT, R5, R20, 0x2, 0x1f ;  /* 0x0c401f0014057f89 */ /* 0x001e2400000e0000 */
[----:B0-----:R-:W-:Y:S01]  /*10a0*/  FADD R6, R20, R5 ;  /* 0x0000000514067221 */ /* 0x001fe20000000000 */
[----:B------:R-:W-:-:S04]  /*10b0*/  @!P3 MOV R5, 0x14f00000 ;  /* 0x14f000000005b802 */ /* 0x000fc80000000f00 */
[----:B------:R-:W0:Y:S01]  /*10c0*/  SHFL.BFLY PT, R9, R6, 0x1, 0x1f ;  /* 0x0c201f0006097f89 */ /* 0x000e2200000e0000 */
[----:B------:R-:W1:Y:S01]  /*10d0*/  @!P3 R2UR UR5, R5 ;  /* 0x000000000505b3c2 */ /* 0x000e6200000e0000 */
[----:B0-----:R-:W-:-:S05]  /*10e0*/  FADD R8, R6, R9 ;  /* 0x0000000906087221 */ /* 0x001fca0000000000 */
[----:B------:R0:W-:Y:S04]  /*10f0*/  @!P2 STS [R19.X4], R8 ;  /* 0x000000081300a388 */ /* 0x0001e80000004800 */
[----:B------:R-:W-:Y:S06]  /*1100*/  BAR.SYNC.DEFER_BLOCKING 0x0 ;  /* 0x0000000000007b1d */ /* 0x000fec0000010000 */
[----:B-1----:R1:W2:Y:S01]  /*1110*/  @!P3 LDG.E.EL R24, desc[UR4][R10.64] ;  /* 0x000000040a18b981 */ /* 0x0022a2200c2e1900 */
[----:B------:R-:W-:Y:S01]  /*1120*/  @P1 MOV R20, 0x0 ;  /* 0x0000000000141802 */ /* 0x000fe20000000f00 */
[----:B------:R-:W-:Y:S01]  /*1130*/  @P1 IMAD.MOV.U32 R21, RZ, RZ, 0x12f00000 ;  /* 0x12f00000ff151424 */ /* 0x000fe200078e00ff */
[----:B------:R-:W-:Y:S01]  /*1140*/  @P0 MOV R23, 0x12f00000 ;  /* 0x12f0000000170802 */ /* 0x000fe20000000f00 */
[----:B------:R-:W3:Y:S01]  /*1150*/  LDS R3, [R3.X16] ;  /* 0x0000000003037984 */ /* 0x000ee2000000c800 */
[----:B------:R-:W4:Y:S01]  /*1160*/  @P1 R2UR UR4, R20 ;  /* 0x00000000140413c2 */ /* 0x000f2200000e0000 */
[----:B------:R-:W-:Y:S01]  /*1170*/  CS2R R4, SRZ ;  /* 0x0000000000047805 */ /* 0x000fe2000001ff00 */
[----:B------:R-:W-:Y:S01]  /*1180*/  CS2R R6, SRZ ;  /* 0x0000000000067805 */ /* 0x000fe2000001ff00 */
[----:B------:R-:W3:Y:S01]  /*1190*/  LDS R18, [R18.X16] ;  /* 0x0000000012127984 */ /* 0x000ee2000000c800 */
[----:B0-----:R-:W-:Y:S01]  /*11a0*/  CS2R R8, SRZ ;  /* 0x0000000000087805 */ /* 0x001fe2000001ff00 */
[----:B-1----:R-:W-:-:S03]  /*11b0*/  CS2R R10, SRZ ;  /* 0x00000000000a7805 */ /* 0x002fc6000001ff00 */
[----:B------:R-:W4:Y:S01]  /*11c0*/  @P1 R2UR UR5, R21 ;  /* 0x00000000150513c2 */ /* 0x000f2200000e0000 */
[----:B------:R-:W-:Y:S07]  /*11d0*/  BAR.SYNC.DEFER_BLOCKING 0x0 ;  /* 0x0000000000007b1d */ /* 0x000fee0000010000 */
[----:B------:R-:W0:Y:S01]  /*11e0*/  @P0 R2UR UR7, R23 ;  /* 0x00000000170703c2 */ /* 0x000e2200000e0000 */
[----:B----4-:R1:W4:Y:S04]  /*11f0*/  @P1 LDG.E.EF.128 R4, desc[UR4][R16.64] ;  /* 0x0000000410041981 */ /* 0x010328200c0e1d00 */
[----:B0-----:R0:W4:Y:S01]  /*1200*/  @P0 LDG.E.EF.128 R8, desc[UR6][R14.64] ;  /* 0x000000060e080981 */ /* 0x001122200c0e1d00 */
[----:B------:R-:W-:Y:S01]  /*1210*/  MOV R26, 0x3b2aaaab ;  /* 0x3b2aaaab001a7802 */ /* 0x000fe20000000f00 */
[--C-:B------:R-:W-:Y:S01]  /*1220*/  IMAD R27, R2, 0x180, R13.reuse ;  /* 0x00000180021b7824 */ /* 0x100fe200078e020d */
[----:B------:R-:W-:Y:S01]  /*1230*/  ULDC.64 UR4, c[0x0][0x118] ;  /* 0x0000460000047ab9 */ /* 0x000fe20000000a00 */
[----:B------:R-:W-:Y:S01]  /*1240*/  BAR.SYNC.DEFER_BLOCKING 0x0 ;  /* 0x0000000000007b1d */ /* 0x000fe20000010000 */
[----:B-1----:R-:W-:Y:S01]  /*1250*/  IMAD R17, R0, 0x180, R13 ;  /* 0x0000018000117824 */ /* 0x002fe200078e020d */
[-C--:B---3--:R-:W-:Y:S01]  /*1260*/  FFMA R19, R3, R26.reuse, 9.9999999747524270788e-07 ;  /* 0x358637bd03137423 */ /* 0x088fe2000000001a */
[----:B------:R-:W-:-:S05]  /*1270*/  FFMA R18, R18, R26, 9.9999999747524270788e-07 ;  /* 0x358637bd12127423 */ /* 0x000fca000000001a */
[----:B------:R-:W4:Y:S08]  /*1280*/  MUFU.RSQ R19, R19 ;  /* 0x0000001300137308 */ /* 0x000f300000001400 */
[----:B------:R-:W1:Y:S01]  /*1290*/  MUFU.RSQ R18, R18 ;  /* 0x0000001200127308 */ /* 0x000e620000001400 */
[----:B--2---:R-:W-:Y:S04]  /*12a0*/  STS [R25.X4], R24 ;  /* 0x0000001819007388 */ /* 0x004fe80000004800 */
[----:B------:R-:W-:Y:S06]  /*12b0*/  BAR.SYNC.DEFER_BLOCKING 0x0 ;  /* 0x0000000000007b1d */ /* 0x000fec0000010000 */
[----:B------:R-:W2:Y:S01]  /*12c0*/  LDS.128 R20, [R13.X4] ;  /* 0x000000000d147984 */ /* 0x000ea20000004c00 */
[C---:B----4-:R-:W-:Y:S01]  /*12d0*/  FMUL R3, R19.reuse, R4 ;  /* 0x0000000413037220 */ /* 0x050fe20000400000 */
[C---:B------:R-:W-:Y:S01]  /*12e0*/  FMUL R0, R19.reuse, R5 ;  /* 0x0000000513007220 */ /* 0x040fe20000400000 */
[C---:B0-----:R-:W-:Y:S01]  /*12f0*/  FMUL R15, R19.reuse, R6 ;  /* 0x00000006130f7220 */ /* 0x041fe20000400000 */
[----:B------:R-:W-:Y:S01]  /*1300*/  FMUL R14, R19, R7 ;  /* 0x00000007130e7220 */ /* 0x000fe20000400000 */
[C---:B-1----:R-:W-:Y:S01]  /*1310*/  FMUL R5, R18.reuse, R8 ;  /* 0x0000000812057220 */ /* 0x042fe20000400000 */
[C---:B------:R-:W-:Y:S01]  /*1320*/  FMUL R8, R18.reuse, R9 ;  /* 0x0000000912087220 */ /* 0x040fe20000400000 */
[C---:B------:R-:W-:Y:S01]  /*1330*/  FMUL R9, R18.reuse, R10 ;  /* 0x0000000a12097220 */ /* 0x040fe20000400000 */
[----:B------:R-:W-:Y:S01]  /*1340*/  FMUL R10, R18, R11 ;  /* 0x0000000b120a7220 */ /* 0x000fe20000400000 */
[-C--:B--2---:R-:W-:Y:S01]  /*1350*/  FMUL R4, R3, R20.reuse ;  /* 0x0000001403047220 */ /* 0x084fe20000400000 */
[----:B------:R-:W-:Y:S01]  /*1360*/  FMUL R20, R5, R20 ;  /* 0x0000001405147220 */ /* 0x000fe20000400000 */
[----:B------:R-:W-:Y:S01]  /*1370*/  IMAD.WIDE R2, R17, R12, c[0x0][0x178] ;  /* 0x00005e0011027625 */ /* 0x000fe200078e020c */
[----:B------:R-:W-:Y:S01]  /*1380*/  FMUL R5, R0, R21 ;  /* 0x0000001500057220 */ /* 0x000fe20000400000 */
[-C--:B------:R-:W-:Y:S01]  /*1390*/  FMUL R6, R15, R22.reuse ;  /* 0x000000160f067220 */ /* 0x080fe20000400000 */
[----:B------:R-:W-:Y:S01]  /*13a0*/  FMUL R7, R14, R23 ;  /* 0x000000170e077220 */ /* 0x000fe20000400000 */
[----:B------:R-:W-:Y:S01]  /*13b0*/  FMUL R21, R8, R21 ;  /* 0x0000001508157220 */ /* 0x000fe20000400000 */
[----:B------:R-:W-:Y:S01]  /*13c0*/  FMUL R22, R9, R22 ;  /* 0x0000001609167220 */ /* 0x000fe20000400000 */
[----:B------:R-:W-:Y:S01]  /*13d0*/  FMUL R23, R10, R23 ;  /* 0x000000170a177220 */ /* 0x000fe20000400000 */
[----:B------:R-:W-:Y:S01]  /*13e0*/  IMAD.WIDE R12, R27, R12, c[0x0][0x178] ;  /* 0x00005e001b0c7625 */ /* 0x000fe200078e020c */
[----:B------:R0:W-:Y:S01]  /*13f0*/  @P1 STG.E.128 [R2.64], R4 ;  /* 0x0000000402001986 */ /* 0x0001e2000c101d04 */
[----:B------:R-:W-:Y:S05]  /*1400*/  @!P0 EXIT ;  /* 0x000000000000894d */ /* 0x000fea0003800000 */
[----:B------:R-:W-:Y:S01]  /*1410*/  STG.E.128 [R12.64], R20 ;  /* 0x000000140c007986 */ /* 0x000fe2000c101d04 */
[----:B------:R-:W-:Y:S05]  /*1420*/  EXIT ;  /* 0x000000000000794d */ /* 0x000fea0003800000 */
.L_x_1:
[----:B------:R-:W-:-:S00]  /*1430*/  BRA `(.L_x_1) ;  /* 0xfffffff000007947 */ /* 0x000fc0000383ffff */
[----:B------:R-:W-:-:S00]  /*1440*/  NOP ;  /* 0x0000000000007918 */ /* 0x000fc00000000000 */
        /* <DEDUP_REMOVED lines=11> */
.L_x_2:


//--------------------- .nv.global.init           --------------------------
	.section	.nv.global.init,"aw",@progbits
.nv.global.init:
	.type		assertFunc_0,@object
	.size		assertFunc_0,(_$_str - assertFunc_0)
assertFunc_0:
        /*0000*/ 	.byte	0x75, 0x6e, 0x6b, 0x6e, 0x6f, 0x77, 0x6e, 0x00
	.type		_$_str,@object
	.size		_$_str,(assertMessage_0 - _$_str)
_$_str:
        /*0008*/ 	.byte	0x5f, 0x5f, 0x43, 0x55, 0x44, 0x41, 0x5f, 0x46, 0x54, 0x5a, 0x00
	.type		assertMessage_0,@object
	.size		assertMessage_0,(assertFile_0 - assertMessage_0)
assertMessage_0:
        /*0013*/ 	.byte	0x69, 0x6e, 0x64, 0x65, 0x78, 0x20, 0x6f, 0x75, 0x74, 0x20, 0x6f, 0x66, 0x20, 0x62, 0x6f, 0x75
        /*0023*/ 	.byte	0x6e, 0x64, 0x73, 0x3a, 0x20, 0x30, 0x20, 0x3c, 0x3d, 0x20, 0x74, 0x6d, 0x70, 0x34, 0x20, 0x3c
        /*0033*/ 	.byte	0x20, 0x33, 0x32, 0x31, 0x32, 0x38, 0x00
	.type		assertFile_0,@object
	.size		assertFile_0,(.L_1 - assertFile_0)
assertFile_0:
        /*003a*/ 	.byte	0x2f, 0x6d, 0x6e, 0x74, 0x2f, 0x64, 0x69, 0x73, 0x6b, 0x31, 0x2f, 0x6b, 0x68, 0x69, 0x65, 0x6d
        /*004a*/ 	.byte	0x74, 0x74, 0x2f, 0x75, 0x6e, 0x69, 0x76, 0x65, 0x72, 0x73, 0x61, 0x6c, 0x2d, 0x6f, 0x66, 0x66
        /*005a*/ 	.byte	0x6c, 0x69, 0x6e, 0x65, 0x2d, 0x62, 0x62, 0x6f, 0x2f, 0x74, 0x6f, 0x72, 0x63, 0x68, 0x69, 0x6e
        /*006a*/ 	.byte	0x64, 0x75, 0x63, 0x74, 0x6f, 0x72, 0x5f, 0x75, 0x62, 0x75, 0x6e, 0x74, 0x75, 0x2f, 0x6b, 0x7a
        /*007a*/ 	.byte	0x2f, 0x63, 0x6b, 0x7a, 0x71, 0x69, 0x37, 0x78, 0x32, 0x61, 0x74, 0x34, 0x6d, 0x33, 0x6a, 0x78
        /*008a*/ 	.byte	0x73, 0x36, 0x7a, 0x64, 0x63, 0x34, 0x36, 0x74, 0x34, 0x37, 0x74, 0x36, 0x6c, 0x77, 0x36, 0x6e
        /*009a*/ 	.byte	0x6d, 0x6c, 0x68, 0x6e, 0x6e, 0x32, 0x72, 0x67, 0x36, 0x73, 0x7a, 0x65, 0x76, 0x34, 0x77, 0x69
        /*00aa*/ 	.byte	0x70, 0x76, 0x73, 0x6c, 0x62, 0x2e, 0x70, 0x79, 0x00
.L_1:


//--------------------- .nv.shared.triton_red_fused_add_embedding_mean_mul_pow_rsqrt_0 --------------------------
	.section	.nv.shared.triton_red_fused_add_embedding_mean_mul_pow_rsqrt_0,"aw",@nobits
	.sectionflags	@""
	.align	16


//--------------------- SYMBOLS --------------------------

	.type		__assertfail,@function
